//
// Generated by NVIDIA NVVM Compiler
//
// Compiler Build ID: CL-36424714
// Cuda compilation tools, release 13.0, V13.0.88
// Based on NVVM 20.0.0
//

.version 9.0
.target sm_100
.address_size 64

	// .globl	_Z5parsePiS_i

.visible .entry _Z5parsePiS_i(
	.param .u64 .ptr .align 1 _Z5parsePiS_i_param_0,
	.param .u64 .ptr .align 1 _Z5parsePiS_i_param_1,
	.param .u32 _Z5parsePiS_i_param_2
)
{
	.reg .pred 	%p<2>;
	.reg .b32 	%r<6>;
	.reg .b64 	%rd<9>;

	ld.param.u64 	%rd1, [_Z5parsePiS_i_param_0];
	ld.param.u64 	%rd2, [_Z5parsePiS_i_param_1];
	ld.param.u32 	%r2, [_Z5parsePiS_i_param_2];
	mov.u32 	%r1, %ctaid.x;
	setp.ge.s32 	%p1, %r1, %r2;
	@%p1 bra 	$L__BB0_2;
	cvta.to.global.u64 	%rd3, %rd1;
	cvta.to.global.u64 	%rd4, %rd2;
	mul.wide.u32 	%rd5, %r1, 4;
	add.s64 	%rd6, %rd3, %rd5;
	ld.global.u32 	%r3, [%rd6];
	mul.wide.s32 	%rd7, %r3, 4;
	add.s64 	%rd8, %rd4, %rd7;
	ld.global.u32 	%r4, [%rd8];
	add.s32 	%r5, %r4, 1;
	st.global.u32 	[%rd8], %r5;
$L__BB0_2:
	ret;

}


// ===== COMPILED SASS (sm_100) =====

	.target	sm_100

	.elftype	@"ET_EXEC"


//--------------------- .note.nv.tkinfo           --------------------------
	.section	.note.nv.tkinfo,"",@"SHT_NOTE"
	.sectionflags	@"SHF_NOTE_NV_TKINFO"
	.tkinfo
        /*0018*/ 	.word	0x00000002
        /*0030*/ 	.string	""
        /*0030*/ 	.string	"ptxas"
        /*0030*/ 	.string	"Cuda compilation tools, release 13.0, V13.0.88"
        /*0030*/ 	.string	"Build cuda_13.0.r13.0/compiler.36424714_0"
        /*0030*/ 	.string	"-arch sm_100 -m 64 "



//--------------------- .note.nv.cuinfo           --------------------------
	.section	.note.nv.cuinfo,"",@"SHT_NOTE"
	.sectionflags	@"SHF_NOTE_NV_CUINFO"
        /*0018*/ 	.short	0x0002
        /*001a*/ 	.short	0x0064
        /*001c*/ 	.short	0x0082
	.zero		2


//--------------------- .nv.info                  --------------------------
	.section	.nv.info,"",@"SHT_CUDA_INFO"
	.align	4


	//----- nvinfo : EIATTR_REGCOUNT
	.align		4
        /*0000*/ 	.byte	0x04, 0x2f
        /*0002*/ 	.short	(.L_1 - .L_0)
	.align		4
.L_0:
        /*0004*/ 	.word	index@(_Z5parsePiS_i)
        /*0008*/ 	.word	0x0000000a


	//----- nvinfo : EIATTR_FRAME_SIZE
	.align		4
.L_1:
        /*000c*/ 	.byte	0x04, 0x11
        /*000e*/ 	.short	(.L_3 - .L_2)
	.align		4
.L_2:
        /*0010*/ 	.word	index@(_Z5parsePiS_i)
        /*0014*/ 	.word	0x00000000


	//----- nvinfo : EIATTR_MIN_STACK_SIZE
	.align		4
.L_3:
        /*0018*/ 	.byte	0x04, 0x12
        /*001a*/ 	.short	(.L_5 - .L_4)
	.align		4
.L_4:
        /*001c*/ 	.word	index@(_Z5parsePiS_i)
        /*0020*/ 	.word	0x00000000
.L_5:


//--------------------- .nv.compat                --------------------------
	.section	.nv.compat,"",@"SHT_CUDA_COMPAT_INFO"
	.align	4
        /*0000*/ 	.byte	0x02, 0x09, 0x00, 0x00, 0x02, 0x02, 0x01, 0x00, 0x02, 0x05, 0x05, 0x00, 0x03, 0x07, 0x01, 0x01
        /*0010*/ 	.byte	0x02, 0x03, 0x00, 0x00, 0x02, 0x06, 0x01, 0x00, 0x04, 0x0b, 0x08, 0x00, 0x09, 0x00, 0x00, 0x00
        /*0020*/ 	.byte	0x00, 0x00, 0x00, 0x00


//--------------------- .nv.info._Z5parsePiS_i    --------------------------
	.section	.nv.info._Z5parsePiS_i,"",@"SHT_CUDA_INFO"
	.sectionflags	@""
	.align	4


	//----- nvinfo : EIATTR_CUDA_API_VERSION
	.align		4
        /*0000*/ 	.byte	0x04, 0x37
        /*0002*/ 	.short	(.L_7 - .L_6)
.L_6:
        /*0004*/ 	.word	0x00000082


	//----- nvinfo : EIATTR_KPARAM_INFO
	.align		4
.L_7:
        /*0008*/ 	.byte	0x04, 0x17
        /*000a*/ 	.short	(.L_9 - .L_8)
.L_8:
        /*000c*/ 	.word	0x00000000
        /*0010*/ 	.short	0x0002
        /*0012*/ 	.short	0x0010
        /*0014*/ 	.byte	0x00, 0xf0, 0x11, 0x00


	//----- nvinfo : EIATTR_KPARAM_INFO
	.align		4
.L_9:
        /*0018*/ 	.byte	0x04, 0x17
        /*001a*/ 	.short	(.L_11 - .L_10)
.L_10:
        /*001c*/ 	.word	0x00000000
        /*0020*/ 	.short	0x0001
        /*0022*/ 	.short	0x0008
        /*0024*/ 	.byte	0x00, 0xf5, 0x21, 0x00


	//----- nvinfo : EIATTR_KPARAM_INFO
	.align		4
.L_11:
        /*0028*/ 	.byte	0x04, 0x17
        /*002a*/ 	.short	(.L_13 - .L_12)
.L_12:
        /*002c*/ 	.word	0x00000000
        /*0030*/ 	.short	0x0000
        /*0032*/ 	.short	0x0000
        /*0034*/ 	.byte	0x00, 0xf5, 0x21, 0x00


	//----- nvinfo : EIATTR_SPARSE_MMA_MASK
	.align		4
.L_13:
        /*0038*/ 	.byte	0x03, 0x50
        /*003a*/ 	.short	0x0000


	//----- nvinfo : EIATTR_MAXREG_COUNT
	.align		4
        /*003c*/ 	.byte	0x03, 0x1b
        /*003e*/ 	.short	0x00ff


	//----- nvinfo : EIATTR_MERCURY_ISA_VERSION
	.align		4
        /*0040*/ 	.byte	0x03, 0x5f
        /*0042*/ 	.short	0x0101


	//----- nvinfo : EIATTR_VRC_CTA_INIT_COUNT
	.align		4
        /*0044*/ 	.byte	0x02, 0x4a
	.zero		1
	.zero		1


	//----- nvinfo : EIATTR_EXIT_INSTR_OFFSETS
	.align		4
        /*0048*/ 	.byte	0x04, 0x1c
        /*004a*/ 	.short	(.L_15 - .L_14)


	//   ....[0]....
.L_14:
        /*004c*/ 	.word	0x00000040


	//   ....[1]....
        /*0050*/ 	.word	0x000000e0


	//----- nvinfo : EIATTR_CBANK_PARAM_SIZE
	.align		4
.L_15:
        /*0054*/ 	.byte	0x03, 0x19
        /*0056*/ 	.short	0x0014


	//----- nvinfo : EIATTR_PARAM_CBANK
	.align		4
        /*0058*/ 	.byte	0x04, 0x0a
        /*005a*/ 	.short	(.L_17 - .L_16)
	.align		4
.L_16:
        /*005c*/ 	.word	index@(.nv.constant0._Z5parsePiS_i)
        /*0060*/ 	.short	0x0380
        /*0062*/ 	.short	0x0014


	//----- nvinfo : EIATTR_SW_WAR
	.align		4
.L_17:
        /*0064*/ 	.byte	0x04, 0x36
        /*0066*/ 	.short	(.L_19 - .L_18)
.L_18:
        /*0068*/ 	.word	0x00000008
.L_19:


//--------------------- .nv.callgraph             --------------------------
	.section	.nv.callgraph,"",@"SHT_CUDA_CALLGRAPH"
	.align	4
	.sectionentsize	8
	.align		4
        /*0000*/ 	.word	0x00000000
	.align		4
        /*0004*/ 	.word	0xffffffff
	.align		4
        /*0008*/ 	.word	0x00000000
	.align		4
        /*000c*/ 	.word	0xfffffffe
	.align		4
        /*0010*/ 	.word	0x00000000
	.align		4
        /*0014*/ 	.word	0xfffffffd
	.align		4
        /*0018*/ 	.word	0x00000000
	.align		4
        /*001c*/ 	.word	0xfffffffc


//--------------------- .text._Z5parsePiS_i       --------------------------
	.section	.text._Z5parsePiS_i,"ax",@progbits
	.align	128
        .global         _Z5parsePiS_i
        .type           _Z5parsePiS_i,@function
        .size           _Z5parsePiS_i,(.L_x_1 - _Z5parsePiS_i)
        .other          _Z5parsePiS_i,@"STO_CUDA_ENTRY STV_DEFAULT"
_Z5parsePiS_i:
.text._Z5parsePiS_i:
[----:B------:R-:W-:Y:S01]  /*0000*/  LDC R1, c[0x0][0x37c] ;  /* 0x0000df00ff017b82 */ /* 0x000fe20000000800 */
[----:B------:R-:W0:Y:S01]  /*0010*/  S2R R5, SR_CTAID.X ;  /* 0x0000000000057919 */ /* 0x000e220000002500 */
[----:B------:R-:W0:Y:S02]  /*0020*/  LDCU UR4, c[0x0][0x390] ;  /* 0x00007200ff0477ac */ /* 0x000e240008000800 */
[----:B0-----:R-:W-:-:S13]  /*0030*/  ISETP.GE.AND P0, PT, R5, UR4, PT ;  /* 0x0000000405007c0c */ /* 0x001fda000bf06270 */
[----:B------:R-:W-:Y:S05]  /*0040*/  @P0 EXIT ;  /* 0x000000000000094d */ /* 0x000fea0003800000 */
[----:B------:R-:W0:Y:S01]  /*0050*/  LDC.64 R2, c[0x0][0x380] ;  /* 0x0000e000ff027b82 */ /* 0x000e220000000a00 */
[----:B------:R-:W1:Y:S01]  /*0060*/  LDCU.64 UR4, c[0x0][0x358] ;  /* 0x00006b00ff0477ac */ /* 0x000e620008000a00 */
[----:B0-----:R-:W-:-:S06]  /*0070*/  IMAD.WIDE.U32 R2, R5, 0x4, R2 ;  /* 0x0000000405027825 */ /* 0x001fcc00078e0002 */
[----:B------:R-:W0:Y:S01]  /*0080*/  LDC.64 R4, c[0x0][0x388] ;  /* 0x0000e200ff047b82 */ /* 0x000e220000000a00 */
[----:B-1----:R-:W0:Y:S02]  /*0090*/  LDG.E R3, desc[UR4][R2.64] ;  /* 0x0000000402037981 */ /* 0x002e24000c1e1900 */
[----:B0-----:R-:W-:-:S05]  /*00a0*/  IMAD.WIDE R4, R3, 0x4, R4 ;  /* 0x0000000403047825 */ /* 0x001fca00078e0204 */
[----:B------:R-:W2:Y:S02]  /*00b0*/  LDG.E R0, desc[UR4][R4.64] ;  /* 0x0000000404007981 */ /* 0x000ea4000c1e1900 */
[----:B--2---:R-:W-:-:S05]  /*00c0*/  IADD3 R7, PT, PT, R0, 0x1, RZ ;  /* 0x0000000100077810 */ /* 0x004fca0007ffe0ff */
[----:B------:R-:W-:Y:S01]  /*00d0*/  STG.E desc[UR4][R4.64], R7 ;  /* 0x0000000704007986 */ /* 0x000fe2000c101904 */
[----:B------:R-:W-:Y:S05]  /*00e0*/  EXIT ;  /* 0x000000000000794d */ /* 0x000fea0003800000 */
.L_x_0:
[----:B------:R-:W-:-:S00]  /*00f0*/  BRA `(.L_x_0) ;  /* 0xfffffffc00fc7947 */ /* 0x000fc0000383ffff */
[----:B------:R-:W-:-:S00]  /*0100*/  NOP ;  /* 0x0000000000007918 */ /* 0x000fc00000000000 */
[----:B------:R-:W-:-:S00]  /*0110*/  NOP ;  /* 0x0000000000007918 */ /* 0x000fc00000000000 */
[----:B------:R-:W-:-:S00]  /*0120*/  NOP ;  /* 0x0000000000007918 */ /* 0x000fc00000000000 */
[----:B------:R-:W-:-:S00]  /*0130*/  NOP ;  /* 0x0000000000007918 */ /* 0x000fc00000000000 */
[----:B------:R-:W-:-:S00]  /*0140*/  NOP ;  /* 0x0000000000007918 */ /* 0x000fc00000000000 */
[----:B------:R-:W-:-:S00]  /*0150*/  NOP ;  /* 0x0000000000007918 */ /* 0x000fc00000000000 */
[----:B------:R-:W-:-:S00]  /*0160*/  NOP ;  /* 0x0000000000007918 */ /* 0x000fc00000000000 */
[----:B------:R-:W-:-:S00]  /*0170*/  NOP ;  /* 0x0000000000007918 */ /* 0x000fc00000000000 */
.L_x_1:


//--------------------- .nv.shared.reserved.0     --------------------------
	.section	.nv.shared.reserved.0,"aw",@nobits
	.weak		__nv_reservedSMEM_offset_0_alias
	.size		__nv_reservedSMEM_offset_0_alias, 0, 64
	.other		__nv_reservedSMEM_offset_0_alias,@"STO_CUDA_RESERVED_SHARED STV_DEFAULT"
__nv_reservedSMEM_offset_0_alias:
	.zero		0
	.zero		64


//--------------------- .nv.constant0._Z5parsePiS_i --------------------------
	.section	.nv.constant0._Z5parsePiS_i,"a",@progbits
	.sectionflags	@""
	.align	4
.nv.constant0._Z5parsePiS_i:
	.zero		916


//--------------------- SYMBOLS --------------------------

	.type		.nv.reservedSmem.offset0,@object
	.size		.nv.reservedSmem.offset0,0x4
